	.headerflags	@"EF_CUDA_TEXMODE_UNIFIED EF_CUDA_64BIT_ADDRESS EF_CUDA_ACCELERATORS EF_CUDA_SM90 EF_CUDA_VIRTUAL_SM(EF_CUDA_SM90)"
	.elftype	@"ET_EXEC"


//--------------------- .nv.info                  --------------------------
	.section	.nv.info,"",@"SHT_CUDA_INFO"
	.align	4


	//----- nvinfo : EIATTR_REGCOUNT
	.align		4
        /*0000*/ 	.byte	0x04, 0x2f
        /*0002*/ 	.short	(.L_3 - .L_2)
	.align		4
.L_2:
        /*0004*/ 	.word	index@(triton_poi_fused__native_batch_norm_legit_no_training_hardtanh_15)
        /*0008*/ 	.word	0x00000010


	//----- nvinfo : EIATTR_MIN_STACK_SIZE
	.align		4
.L_3:
        /*000c*/ 	.byte	0x04, 0x12
        /*000e*/ 	.short	(.L_5 - .L_4)
	.align		4
.L_4:
        /*0010*/ 	.word	index@(triton_poi_fused__native_batch_norm_legit_no_training_hardtanh_15)
        /*0014*/ 	.word	0x00000000


	//----- nvinfo : EIATTR_FRAME_SIZE
	.align		4
.L_5:
        /*0018*/ 	.byte	0x04, 0x11
        /*001a*/ 	.short	(.L_7 - .L_6)
	.align		4
.L_6:
        /*001c*/ 	.word	index@(triton_poi_fused__native_batch_norm_legit_no_training_hardtanh_15)
        /*0020*/ 	.word	0x00000000


	//----- nvinfo : EIATTR_MIN_STACK_SIZE
	.align		4
.L_7:
        /*0024*/ 	.byte	0x04, 0x12
        /*0026*/ 	.short	(.L_9 - .L_8)
	.align		4
.L_8:
        /*0028*/ 	.word	index@(triton_poi_fused__native_batch_norm_legit_no_training_hardtanh_15)
        /*002c*/ 	.word	0x00000000
.L_9:


//--------------------- .nv.info.triton_poi_fused__native_batch_norm_legit_no_training_hardtanh_15 --------------------------
	.section	.nv.info.triton_poi_fused__native_batch_norm_legit_no_training_hardtanh_15,"",@"SHT_CUDA_INFO"
	.sectionflags	@""
	.align	4


	//----- nvinfo : EIATTR_CUDA_API_VERSION
	.align		4
        /*0000*/ 	.byte	0x04, 0x37
        /*0002*/ 	.short	(.L_11 - .L_10)
.L_10:
        /*0004*/ 	.word	0x0000007c


	//----- nvinfo : EIATTR_KPARAM_INFO
	.align		4
.L_11:
        /*0008*/ 	.byte	0x04, 0x17
        /*000a*/ 	.short	(.L_13 - .L_12)
.L_12:
        /*000c*/ 	.word	0x00000000
        /*0010*/ 	.short	0x0006
        /*0012*/ 	.short	0x0030
        /*0014*/ 	.byte	0x00, 0xf0, 0x11, 0x00


	//----- nvinfo : EIATTR_KPARAM_INFO
	.align		4
.L_13:
        /*0018*/ 	.byte	0x04, 0x17
        /*001a*/ 	.short	(.L_15 - .L_14)
.L_14:
        /*001c*/ 	.word	0x00000000
        /*0020*/ 	.short	0x0005
        /*0022*/ 	.short	0x0028
        /*0024*/ 	.byte	0x00, 0xf4, 0x21, 0x00


	//----- nvinfo : EIATTR_KPARAM_INFO
	.align		4
.L_15:
        /*0028*/ 	.byte	0x04, 0x17
        /*002a*/ 	.short	(.L_17 - .L_16)
.L_16:
        /*002c*/ 	.word	0x00000000
        /*0030*/ 	.short	0x0004
        /*0032*/ 	.short	0x0020
        /*0034*/ 	.byte	0x00, 0xf4, 0x21, 0x00


	//----- nvinfo : EIATTR_KPARAM_INFO
	.align		4
.L_17:
        /*0038*/ 	.byte	0x04, 0x17
        /*003a*/ 	.short	(.L_19 - .L_18)
.L_18:
        /*003c*/ 	.word	0x00000000
        /*0040*/ 	.short	0x0003
        /*0042*/ 	.short	0x0018
        /*0044*/ 	.byte	0x00, 0xf4, 0x21, 0x00


	//----- nvinfo : EIATTR_KPARAM_INFO
	.align		4
.L_19:
        /*0048*/ 	.byte	0x04, 0x17
        /*004a*/ 	.short	(.L_21 - .L_20)
.L_20:
        /*004c*/ 	.word	0x00000000
        /*0050*/ 	.short	0x0002
        /*0052*/ 	.short	0x0010
        /*0054*/ 	.byte	0x00, 0xf4, 0x21, 0x00


	//----- nvinfo : EIATTR_KPARAM_INFO
	.align		4
.L_21:
        /*0058*/ 	.byte	0x04, 0x17
        /*005a*/ 	.short	(.L_23 - .L_22)
.L_22:
        /*005c*/ 	.word	0x00000000
        /*0060*/ 	.short	0x0001
        /*0062*/ 	.short	0x0008
        /*0064*/ 	.byte	0x00, 0xf4, 0x21, 0x00


	//----- nvinfo : EIATTR_KPARAM_INFO
	.align		4
.L_23:
        /*0068*/ 	.byte	0x04, 0x17
        /*006a*/ 	.short	(.L_25 - .L_24)
.L_24:
        /*006c*/ 	.word	0x00000000
        /*0070*/ 	.short	0x0000
        /*0072*/ 	.short	0x0000
        /*0074*/ 	.byte	0x00, 0xf4, 0x21, 0x00


	//----- nvinfo : EIATTR_SPARSE_MMA_MASK
	.align		4
.L_25:
        /*0078*/ 	.byte	0x03, 0x50
        /*007a*/ 	.short	0x0000


	//----- nvinfo : EIATTR_MAXREG_COUNT
	.align		4
        /*007c*/ 	.byte	0x03, 0x1b
        /*007e*/ 	.short	0x00ff


	//----- nvinfo : EIATTR_EXIT_INSTR_OFFSETS
	.align		4
        /*0080*/ 	.byte	0x04, 0x1c
        /*0082*/ 	.short	(.L_27 - .L_26)


	//   ....[0]....
.L_26:
        /*0084*/ 	.word	0x00000420


	//----- nvinfo : EIATTR_REQNTID
	.align		4
.L_27:
        /*0088*/ 	.byte	0x04, 0x10
        /*008a*/ 	.short	(.L_29 - .L_28)
.L_28:
        /*008c*/ 	.word	0x00000080
        /*0090*/ 	.word	0x00000001
        /*0094*/ 	.word	0x00000001


	//----- nvinfo : EIATTR_CBANK_PARAM_SIZE
	.align		4
.L_29:
        /*0098*/ 	.byte	0x03, 0x19
        /*009a*/ 	.short	0x0034


	//----- nvinfo : EIATTR_PARAM_CBANK
	.align		4
        /*009c*/ 	.byte	0x04, 0x0a
        /*009e*/ 	.short	(.L_31 - .L_30)
	.align		4
.L_30:
        /*00a0*/ 	.word	index@(.nv.constant0.triton_poi_fused__native_batch_norm_legit_no_training_hardtanh_15)
        /*00a4*/ 	.short	0x0210
        /*00a6*/ 	.short	0x0034


	//----- nvinfo : EIATTR_SW_WAR
	.align		4
.L_31:
        /*00a8*/ 	.byte	0x04, 0x36
        /*00aa*/ 	.short	(.L_33 - .L_32)
.L_32:
        /*00ac*/ 	.word	0x00000008
.L_33:


//--------------------- .nv.callgraph             --------------------------
	.section	.nv.callgraph,"",@"SHT_CUDA_CALLGRAPH"
	.align	4
	.sectionentsize	8
	.align		4
        /*0000*/ 	.word	0x00000000
	.align		4
        /*0004*/ 	.word	0xffffffff
	.align		4
        /*0008*/ 	.word	0x00000000
	.align		4
        /*000c*/ 	.word	0xfffffffe
	.align		4
        /*0010*/ 	.word	0x00000000
	.align		4
        /*0014*/ 	.word	0xfffffffd
	.align		4
        /*0018*/ 	.word	0x00000000
	.align		4
        /*001c*/ 	.word	0xfffffffc


//--------------------- .nv.constant4             --------------------------
	.section	.nv.constant4,"a",@progbits
	.align	8
	.align		8
.nv.constant4:
        /*0000*/ 	.dword	_$_str
	.align		8
        /*0008*/ 	.dword	_$_str_$_2


//--------------------- .text.triton_poi_fused__native_batch_norm_legit_no_training_hardtanh_15 --------------------------
	.section	.text.triton_poi_fused__native_batch_norm_legit_no_training_hardtanh_15,"ax",@progbits
	.align	128
        .global         triton_poi_fused__native_batch_norm_legit_no_training_hardtanh_15
        .type           triton_poi_fused__native_batch_norm_legit_no_training_hardtanh_15,@function
        .size           triton_poi_fused__native_batch_norm_legit_no_training_hardtanh_15,(.L_x_1 - triton_poi_fused__native_batch_norm_legit_no_training_hardtanh_15)
        .other          triton_poi_fused__native_batch_norm_legit_no_training_hardtanh_15,@"STO_CUDA_ENTRY STV_DEFAULT"
triton_poi_fused__native_batch_norm_legit_no_training_hardtanh_15:
.text.triton_poi_fused__native_batch_norm_legit_no_training_hardtanh_15:
[----:B------:R-:W-:Y:S01]  /*0000*/  LDC R1, c[0x0][0x28] ;  /* 0x00000a00ff017b82 */ /* 0x000fe20000000800 */
[----:B------:R-:W1:Y:S07]  /*0010*/  S2R R0, SR_TID.X ;  /* 0x0000000000007919 */ /* 0x000e6e0000002100 */
[----:B------:R-:W2:Y:S01]  /*0020*/  LDC.64 R2, c[0x0][0x220] ;  /* 0x00008800ff027b82 */ /* 0x000ea20000000a00 */
[----:B------:R-:W-:Y:S01]  /*0030*/  ULDC.64 UR4, c[0x0][0x208] ;  /* 0x0000820000047ab9 */ /* 0x000fe20000000a00 */
[----:B------:R-:W3:Y:S06]  /*0040*/  S2R R5, SR_CTAID.X ;  /* 0x0000000000057919 */ /* 0x000eec0000002500 */
[----:B------:R-:W4:Y:S08]  /*0050*/  LDC.64 R6, c[0x0][0x218] ;  /* 0x00008600ff067b82 */ /* 0x000f300000000a00 */
[----:B------:R-:W5:Y:S08]  /*0060*/  LDC.64 R8, c[0x0][0x228] ;  /* 0x00008a00ff087b82 */ /* 0x000f700000000a00 */
[----:B------:R-:W5:Y:S01]  /*0070*/  LDC.64 R10, c[0x0][0x230] ;  /* 0x00008c00ff0a7b82 */ /* 0x000f620000000a00 */
[----:B-1----:R-:W-:-:S04]  /*0080*/  SHF.L.U32 R0, R0, 0x1, RZ ;  /* 0x0000000100007819 */ /* 0x002fc800000006ff */
[----:B------:R-:W-:-:S04]  /*0090*/  LOP3.LUT R0, R0, 0xfe, RZ, 0xc0, !PT ;  /* 0x000000fe00007812 */ /* 0x000fc800078ec0ff */
[----:B---3--:R-:W-:-:S05]  /*00a0*/  LEA R0, R5, R0, 0x8 ;  /* 0x0000000005007211 */ /* 0x008fca00078e40ff */
[----:B------:R-:W-:-:S05]  /*00b0*/  IMAD.HI R4, R0, 0x2aaaaaab, RZ ;  /* 0x2aaaaaab00047827 */ /* 0x000fca00078e02ff */
[----:B------:R-:W-:-:S04]  /*00c0*/  SHF.R.U32.HI R5, RZ, 0x1f, R4 ;  /* 0x0000001fff057819 */ /* 0x000fc80000011604 */
[----:B------:R-:W-:-:S05]  /*00d0*/  LEA.HI R5, R4, R5, RZ, 0x1a ;  /* 0x0000000504057211 */ /* 0x000fca00078fd0ff */
[----:B------:R-:W-:Y:S02]  /*00e0*/  IMAD R13, R5, -0x180, R0 ;  /* 0xfffffe80050d7824 */ /* 0x000fe400078e0200 */
[----:B------:R-:W1:Y:S02]  /*00f0*/  LDC.64 R4, c[0x0][0x210] ;  /* 0x00008400ff047b82 */ /* 0x000e640000000a00 */
[----:B--2---:R-:W-:-:S06]  /*0100*/  IMAD.WIDE R2, R13, 0x4, R2 ;  /* 0x000000040d027825 */ /* 0x004fcc00078e0202 */
[----:B------:R-:W2:Y:S01]  /*0110*/  LDG.E.EL.64 R2, desc[UR4][R2.64] ;  /* 0x0000000402027981 */ /* 0x000ea2000c2e1b00 */
[----:B----4-:R-:W-:-:S04]  /*0120*/  IMAD.WIDE R6, R13, 0x4, R6 ;  /* 0x000000040d067825 */ /* 0x010fc800078e0206 */
[C---:B-----5:R-:W-:Y:S02]  /*0130*/  IMAD.WIDE R8, R13.reuse, 0x4, R8 ;  /* 0x000000040d087825 */ /* 0x060fe400078e0208 */
[----:B------:R-:W3:Y:S02]  /*0140*/  LDG.E.EL.64 R6, desc[UR4][R6.64] ;  /* 0x0000000406067981 */ /* 0x000ee4000c2e1b00 */
[----:B0-----:R-:W-:Y:S02]  /*0150*/  IMAD.WIDE R10, R13, 0x4, R10 ;  /* 0x000000040d0a7825 */ /* 0x001fe400078e020a */
[----:B------:R-:W4:Y:S04]  /*0160*/  LDG.E.EL.64 R8, desc[UR4][R8.64] ;  /* 0x0000000408087981 */ /* 0x000f28000c2e1b00 */
[----:B------:R-:W4:Y:S01]  /*0170*/  LDG.E.EL.64 R10, desc[UR4][R10.64] ;  /* 0x000000040a0a7981 */ /* 0x000f22000c2e1b00 */
[----:B-1----:R-:W-:-:S06]  /*0180*/  IMAD.WIDE R4, R0, 0x4, R4 ;  /* 0x0000000400047825 */ /* 0x002fcc00078e0204 */
[----:B------:R-:W3:Y:S01]  /*0190*/  LDG.E.64 R4, desc[UR4][R4.64] ;  /* 0x0000000404047981 */ /* 0x000ee2000c1e1b00 */
[----:B--2---:R-:W-:Y:S01]  /*01a0*/  FADD R2, R2, 9.9999997473787516356e-06 ;  /* 0x3727c5ac02027421 */ /* 0x004fe20000000000 */
[----:B------:R-:W-:-:S03]  /*01b0*/  FADD R3, R3, 9.9999997473787516356e-06 ;  /* 0x3727c5ac03037421 */ /* 0x000fc60000000000 */
[----:B------:R-:W0:Y:S08]  /*01c0*/  MUFU.SQRT R12, R2 ;  /* 0x00000002000c7308 */ /* 0x000e300000002000 */
[----:B------:R-:W1:Y:S01]  /*01d0*/  MUFU.SQRT R13, R3 ;  /* 0x00000003000d7308 */ /* 0x000e620000002000 */
[C---:B0-----:R-:W-:Y:S02]  /*01e0*/  FSETP.GT.AND P0, PT, R12.reuse, 8.50705917302346158658e+37, PT ;  /* 0x7e8000000c00780b */ /* 0x041fe40003f04000 */
[----:B------:R-:W-:-:S02]  /*01f0*/  FSETP.GEU.AND P2, PT, R12, 1.175494350822287508e-38, PT ;  /* 0x008000000c00780b */ /* 0x000fc40003f4e000 */
[C---:B-1----:R-:W-:Y:S02]  /*0200*/  FSETP.GT.AND P1, PT, R13.reuse, 8.50705917302346158658e+37, PT ;  /* 0x7e8000000d00780b */ /* 0x042fe40003f24000 */
[----:B------:R-:W-:-:S07]  /*0210*/  FSETP.GEU.AND P3, PT, R13, 1.175494350822287508e-38, PT ;  /* 0x008000000d00780b */ /* 0x000fce0003f6e000 */
[----:B------:R-:W-:Y:S01]  /*0220*/  @P0 FMUL R12, R12, 0.25 ;  /* 0x3e8000000c0c0820 */ /* 0x000fe20000400000 */
[----:B------:R-:W-:-:S03]  /*0230*/  HFMA2.MMA R2, -RZ, RZ, 1.625, 0 ;  /* 0x3e800000ff027435 */ /* 0x000fc600000001ff */
[----:B------:R-:W-:Y:S01]  /*0240*/  @!P2 FMUL R12, R12, 16777216 ;  /* 0x4b8000000c0ca820 */ /* 0x000fe20000400000 */
[----:B------:R-:W-:-:S04]  /*0250*/  @P1 FMUL R13, R13, 0.25 ;  /* 0x3e8000000d0d1820 */ /* 0x000fc80000400000 */
[----:B------:R-:W-:Y:S01]  /*0260*/  @!P3 FMUL R13, R13, 16777216 ;  /* 0x4b8000000d0db820 */ /* 0x000fe20000400000 */
[----:B------:R-:W0:Y:S01]  /*0270*/  MUFU.RCP R12, R12 ;  /* 0x0000000c000c7308 */ /* 0x000e220000001000 */
[----:B------:R-:W-:-:S07]  /*0280*/  FSEL R3, R2, 1, P0 ;  /* 0x3f80000002037808 */ /* 0x000fce0000000000 */
[----:B------:R-:W1:Y:S01]  /*0290*/  MUFU.RCP R13, R13 ;  /* 0x0000000d000d7308 */ /* 0x000e620000001000 */
[----:B------:R-:W-:Y:S01]  /*02a0*/  FSEL R2, R2, 1, P1 ;  /* 0x3f80000002027808 */ /* 0x000fe20000800000 */
[----:B------:R-:W-:Y:S01]  /*02b0*/  @!P2 FMUL R3, R3, 16777216 ;  /* 0x4b8000000303a820 */ /* 0x000fe20000400000 */
[----:B---3--:R-:W-:-:S03]  /*02c0*/  FADD R4, R4, -R6 ;  /* 0x8000000604047221 */ /* 0x008fc60000000000 */
[----:B------:R-:W-:Y:S01]  /*02d0*/  @!P3 FMUL R2, R2, 16777216 ;  /* 0x4b8000000202b820 */ /* 0x000fe20000400000 */
[----:B0-----:R-:W-:Y:S01]  /*02e0*/  FMUL R3, R12, R3 ;  /* 0x000000030c037220 */ /* 0x001fe20000400000 */
[----:B------:R-:W-:-:S03]  /*02f0*/  FADD R5, R5, -R7 ;  /* 0x8000000705057221 */ /* 0x000fc60000000000 */
[----:B------:R-:W-:Y:S01]  /*0300*/  FMUL R7, R4, R3 ;  /* 0x0000000304077220 */ /* 0x000fe20000400000 */
[----:B-1----:R-:W-:-:S03]  /*0310*/  FMUL R2, R13, R2 ;  /* 0x000000020d027220 */ /* 0x002fc60000400000 */
[----:B----4-:R-:W-:Y:S01]  /*0320*/  FFMA R7, R8, R7, R10 ;  /* 0x0000000708077223 */ /* 0x010fe2000000000a */
[----:B------:R-:W-:Y:S02]  /*0330*/  FMUL R4, R5, R2 ;  /* 0x0000000205047220 */ /* 0x000fe40000400000 */
[----:B------:R-:W0:Y:S02]  /*0340*/  LDC.64 R2, c[0x0][0x238] ;  /* 0x00008e00ff027b82 */ /* 0x000e240000000a00 */
[----:B------:R-:W-:Y:S01]  /*0350*/  FFMA R4, R9, R4, R11 ;  /* 0x0000000409047223 */ /* 0x000fe2000000000b */
[----:B------:R-:W-:-:S04]  /*0360*/  FSETP.GTU.AND P0, PT, R7, RZ, PT ;  /* 0x000000ff0700720b */ /* 0x000fc80003f0c000 */
[C---:B------:R-:W-:Y:S02]  /*0370*/  FSETP.GTU.AND P1, PT, R4.reuse, RZ, PT ;  /* 0x000000ff0400720b */ /* 0x040fe40003f2c000 */
[----:B------:R-:W-:Y:S02]  /*0380*/  FSEL R6, R7, RZ, P0 ;  /* 0x000000ff07067208 */ /* 0x000fe40000000000 */
[----:B------:R-:W-:Y:S02]  /*0390*/  FSEL R7, R4, RZ, P1 ;  /* 0x000000ff04077208 */ /* 0x000fe40000800000 */
[C---:B------:R-:W-:Y:S02]  /*03a0*/  FSETP.GEU.AND P2, PT, R6.reuse, 6, PT ;  /* 0x40c000000600780b */ /* 0x040fe40003f4e000 */
[----:B------:R-:W-:Y:S02]  /*03b0*/  FSETP.GEU.AND P3, PT, R7, 6, PT ;  /* 0x40c000000700780b */ /* 0x000fe40003f6e000 */
[----:B------:R-:W-:-:S02]  /*03c0*/  FSETP.NAN.AND P0, PT, R6, R6, PT ;  /* 0x000000060600720b */ /* 0x000fc40003f08000 */
[----:B------:R-:W-:Y:S01]  /*03d0*/  FSETP.NAN.AND P1, PT, R7, R7, PT ;  /* 0x000000070700720b */ /* 0x000fe20003f28000 */
[----:B0-----:R-:W-:-:S06]  /*03e0*/  IMAD.WIDE R2, R0, 0x4, R2 ;  /* 0x0000000400027825 */ /* 0x001fcc00078e0202 */
[----:B------:R-:W-:Y:S02]  /*03f0*/  @P2 SEL R6, R6, 0x40c00000, P0 ;  /* 0x40c0000006062807 */ /* 0x000fe40000000000 */
[----:B------:R-:W-:-:S05]  /*0400*/  @P3 SEL R7, R7, 0x40c00000, P1 ;  /* 0x40c0000007073807 */ /* 0x000fca0000800000 */
[----:B------:R-:W-:Y:S01]  /*0410*/  STG.E.64 desc[UR4][R2.64], R6 ;  /* 0x0000000602007986 */ /* 0x000fe2000c101b04 */
[----:B------:R-:W-:Y:S05]  /*0420*/  EXIT ;  /* 0x000000000000794d */ /* 0x000fea0003800000 */
.L_x_0:
[----:B------:R-:W-:-:S00]  /*0430*/  BRA `(.L_x_0) ;  /* 0xfffffffc00fc7947 */ /* 0x000fc0000383ffff */
[----:B------:R-:W-:-:S00]  /*0440*/  NOP ;  /* 0x0000000000007918 */ /* 0x000fc00000000000 */
        /* <DEDUP_REMOVED lines=11> */
.L_x_1:


//--------------------- .nv.global.init           --------------------------
	.section	.nv.global.init,"aw",@progbits
.nv.global.init:
	.type		_$_str,@object
	.size		_$_str,(_$_str_$_2 - _$_str)
_$_str:
        /*0000*/ 	.byte	0x5f, 0x5f, 0x43, 0x55, 0x44, 0x41, 0x5f, 0x46, 0x54, 0x5a, 0x00
	.type		_$_str_$_2,@object
	.size		_$_str_$_2,(.L_1 - _$_str_$_2)
_$_str_$_2:
        /*000b*/ 	.byte	0x5f, 0x5f, 0x43, 0x55, 0x44, 0x41, 0x5f, 0x50, 0x52, 0x45, 0x43, 0x5f, 0x53, 0x51, 0x52, 0x54
        /*001b*/ 	.byte	0x00
.L_1:


//--------------------- .nv.constant0.triton_poi_fused__native_batch_norm_legit_no_training_hardtanh_15 --------------------------
	.section	.nv.constant0.triton_poi_fused__native_batch_norm_legit_no_training_hardtanh_15,"a",@progbits
	.sectionflags	@""
	.align	4
.nv.constant0.triton_poi_fused__native_batch_norm_legit_no_training_hardtanh_15:
	.zero		580
